//
// Generated by NVIDIA NVVM Compiler
//
// Compiler Build ID: CL-36424714
// Cuda compilation tools, release 13.0, V13.0.88
// Based on NVVM 20.0.0
//

.version 9.0
.target sm_100
.address_size 64

	// .globl	_Z7parrredPi

.visible .entry _Z7parrredPi(
	.param .u64 .ptr .align 1 _Z7parrredPi_param_0
)
{
	.reg .pred 	%p<2>;
	.reg .b32 	%r<4>;
	.reg .b64 	%rd<3>;

	ld.param.u64 	%rd2, [_Z7parrredPi_param_0];
	cvta.to.global.u64 	%rd1, %rd2;
	mov.u32 	%r1, %tid.x;
$L__BB0_1:
	setp.ne.s32 	%p1, %r1, 0;
	@%p1 bra 	$L__BB0_1;
	ld.global.u32 	%r2, [%rd1];
	shl.b32 	%r3, %r2, 1;
	st.global.u32 	[%rd1], %r3;
	bra.uni 	$L__BB0_1;

}


// ===== COMPILED SASS (sm_100) =====

	.target	sm_100

	.elftype	@"ET_EXEC"


//--------------------- .note.nv.tkinfo           --------------------------
	.section	.note.nv.tkinfo,"",@"SHT_NOTE"
	.sectionflags	@"SHF_NOTE_NV_TKINFO"
	.tkinfo
        /*0018*/ 	.word	0x00000002
        /*0030*/ 	.string	""
        /*0030*/ 	.string	"ptxas"
        /*0030*/ 	.string	"Cuda compilation tools, release 13.0, V13.0.88"
        /*0030*/ 	.string	"Build cuda_13.0.r13.0/compiler.36424714_0"
        /*0030*/ 	.string	"-arch sm_100 -m 64 "



//--------------------- .note.nv.cuinfo           --------------------------
	.section	.note.nv.cuinfo,"",@"SHT_NOTE"
	.sectionflags	@"SHF_NOTE_NV_CUINFO"
        /*0018*/ 	.short	0x0002
        /*001a*/ 	.short	0x0064
        /*001c*/ 	.short	0x0082
	.zero		2


//--------------------- .nv.info                  --------------------------
	.section	.nv.info,"",@"SHT_CUDA_INFO"
	.align	4


	//----- nvinfo : EIATTR_REGCOUNT
	.align		4
        /*0000*/ 	.byte	0x04, 0x2f
        /*0002*/ 	.short	(.L_1 - .L_0)
	.align		4
.L_0:
        /*0004*/ 	.word	index@(_Z7parrredPi)
        /*0008*/ 	.word	0x00000008


	//----- nvinfo : EIATTR_FRAME_SIZE
	.align		4
.L_1:
        /*000c*/ 	.byte	0x04, 0x11
        /*000e*/ 	.short	(.L_3 - .L_2)
	.align		4
.L_2:
        /*0010*/ 	.word	index@(_Z7parrredPi)
        /*0014*/ 	.word	0x00000000


	//----- nvinfo : EIATTR_MIN_STACK_SIZE
	.align		4
.L_3:
        /*0018*/ 	.byte	0x04, 0x12
        /*001a*/ 	.short	(.L_5 - .L_4)
	.align		4
.L_4:
        /*001c*/ 	.word	index@(_Z7parrredPi)
        /*0020*/ 	.word	0x00000000
.L_5:


//--------------------- .nv.compat                --------------------------
	.section	.nv.compat,"",@"SHT_CUDA_COMPAT_INFO"
	.align	4
        /*0000*/ 	.byte	0x02, 0x09, 0x00, 0x00, 0x02, 0x02, 0x01, 0x00, 0x02, 0x05, 0x05, 0x00, 0x03, 0x07, 0x01, 0x01
        /*0010*/ 	.byte	0x02, 0x03, 0x00, 0x00, 0x02, 0x06, 0x01, 0x00, 0x04, 0x0b, 0x08, 0x00, 0x09, 0x00, 0x00, 0x00
        /*0020*/ 	.byte	0x00, 0x00, 0x00, 0x00


//--------------------- .nv.info._Z7parrredPi     --------------------------
	.section	.nv.info._Z7parrredPi,"",@"SHT_CUDA_INFO"
	.sectionflags	@""
	.align	4


	//----- nvinfo : EIATTR_CUDA_API_VERSION
	.align		4
        /*0000*/ 	.byte	0x04, 0x37
        /*0002*/ 	.short	(.L_7 - .L_6)
.L_6:
        /*0004*/ 	.word	0x00000082


	//----- nvinfo : EIATTR_KPARAM_INFO
	.align		4
.L_7:
        /*0008*/ 	.byte	0x04, 0x17
        /*000a*/ 	.short	(.L_9 - .L_8)
.L_8:
        /*000c*/ 	.word	0x00000000
        /*0010*/ 	.short	0x0000
        /*0012*/ 	.short	0x0000
        /*0014*/ 	.byte	0x00, 0xf5, 0x21, 0x00


	//----- nvinfo : EIATTR_SPARSE_MMA_MASK
	.align		4
.L_9:
        /*0018*/ 	.byte	0x03, 0x50
        /*001a*/ 	.short	0x0000


	//----- nvinfo : EIATTR_MAXREG_COUNT
	.align		4
        /*001c*/ 	.byte	0x03, 0x1b
        /*001e*/ 	.short	0x00ff


	//----- nvinfo : EIATTR_MERCURY_ISA_VERSION
	.align		4
        /*0020*/ 	.byte	0x03, 0x5f
        /*0022*/ 	.short	0x0101


	//----- nvinfo : EIATTR_VRC_CTA_INIT_COUNT
	.align		4
        /*0024*/ 	.byte	0x02, 0x4a
	.zero		1
	.zero		1


	//----- nvinfo : EIATTR_CBANK_PARAM_SIZE
	.align		4
        /*0028*/ 	.byte	0x03, 0x19
        /*002a*/ 	.short	0x0008


	//----- nvinfo : EIATTR_PARAM_CBANK
	.align		4
        /*002c*/ 	.byte	0x04, 0x0a
        /*002e*/ 	.short	(.L_11 - .L_10)
	.align		4
.L_10:
        /*0030*/ 	.word	index@(.nv.constant0._Z7parrredPi)
        /*0034*/ 	.short	0x0380
        /*0036*/ 	.short	0x0008


	//----- nvinfo : EIATTR_SW_WAR
	.align		4
.L_11:
        /*0038*/ 	.byte	0x04, 0x36
        /*003a*/ 	.short	(.L_13 - .L_12)
.L_12:
        /*003c*/ 	.word	0x00000008
.L_13:


//--------------------- .nv.callgraph             --------------------------
	.section	.nv.callgraph,"",@"SHT_CUDA_CALLGRAPH"
	.align	4
	.sectionentsize	8
	.align		4
        /*0000*/ 	.word	0x00000000
	.align		4
        /*0004*/ 	.word	0xffffffff
	.align		4
        /*0008*/ 	.word	0x00000000
	.align		4
        /*000c*/ 	.word	0xfffffffe
	.align		4
        /*0010*/ 	.word	0x00000000
	.align		4
        /*0014*/ 	.word	0xfffffffd
	.align		4
        /*0018*/ 	.word	0x00000000
	.align		4
        /*001c*/ 	.word	0xfffffffc


//--------------------- .text._Z7parrredPi        --------------------------
	.section	.text._Z7parrredPi,"ax",@progbits
	.align	128
        .global         _Z7parrredPi
        .type           _Z7parrredPi,@function
        .size           _Z7parrredPi,(.L_x_2 - _Z7parrredPi)
        .other          _Z7parrredPi,@"STO_CUDA_ENTRY STV_DEFAULT"
_Z7parrredPi:
.text._Z7parrredPi:
[----:B------:R-:W-:Y:S08]  /*0000*/  LDC R1, c[0x0][0x37c] ;  /* 0x0000df00ff017b82 */ /* 0x000ff00000000800 */
[----:B------:R-:W0:Y:S01]  /*0010*/  LDC.64 R2, c[0x0][0x380] ;  /* 0x0000e000ff027b82 */ /* 0x000e220000000a00 */
[----:B------:R-:W1:Y:S01]  /*0020*/  LDCU.64 UR4, c[0x0][0x358] ;  /* 0x00006b00ff0477ac */ /* 0x000e620008000a00 */
[----:B------:R-:W-:Y:S01]  /*0030*/  NOP ;  /* 0x0000000000007918 */ /* 0x000fe20000000000 */
.L_x_0:
[----:B012---:R-:W2:Y:S02]  /*0040*/  LDG.E R0, desc[UR4][R2.64] ;  /* 0x0000000402007981 */ /* 0x007ea4000c1e1900 */
[----:B--2---:R-:W-:-:S05]  /*0050*/  SHF.L.U32 R5, R0, 0x1, RZ ;  /* 0x0000000100057819 */ /* 0x004fca00000006ff */
[----:B------:R2:W-:Y:S01]  /*0060*/  STG.E desc[UR4][R2.64], R5 ;  /* 0x0000000502007986 */ /* 0x0005e2000c101904 */
[----:B------:R-:W-:Y:S05]  /*0070*/  BRA `(.L_x_0) ;  /* 0xfffffffc00f07947 */ /* 0x000fea000383ffff */
.L_x_1:
[----:B------:R-:W-:-:S00]  /*0080*/  BRA `(.L_x_1) ;  /* 0xfffffffc00fc7947 */ /* 0x000fc0000383ffff */
[----:B------:R-:W-:-:S00]  /*0090*/  NOP ;  /* 0x0000000000007918 */ /* 0x000fc00000000000 */
        /* <DEDUP_REMOVED lines=14> */
.L_x_2:


//--------------------- .nv.shared.reserved.0     --------------------------
	.section	.nv.shared.reserved.0,"aw",@nobits
	.weak		__nv_reservedSMEM_offset_0_alias
	.size		__nv_reservedSMEM_offset_0_alias, 0, 64
	.other		__nv_reservedSMEM_offset_0_alias,@"STO_CUDA_RESERVED_SHARED STV_DEFAULT"
__nv_reservedSMEM_offset_0_alias:
	.zero		0
	.zero		64


//--------------------- .nv.constant0._Z7parrredPi --------------------------
	.section	.nv.constant0._Z7parrredPi,"a",@progbits
	.sectionflags	@""
	.align	4
.nv.constant0._Z7parrredPi:
	.zero		904


//--------------------- SYMBOLS --------------------------

	.type		.nv.reservedSmem.offset0,@object
	.size		.nv.reservedSmem.offset0,0x4
